//
// Generated by NVIDIA NVVM Compiler
//
// Compiler Build ID: CL-36424714
// Cuda compilation tools, release 13.0, V13.0.88
// Based on NVVM 20.0.0
//

.version 9.0
.target sm_100
.address_size 64

	// .globl	_Z15matrixVectorMulPKfS0_Pfi

.visible .entry _Z15matrixVectorMulPKfS0_Pfi(
	.param .u64 .ptr .align 1 _Z15matrixVectorMulPKfS0_Pfi_param_0,
	.param .u64 .ptr .align 1 _Z15matrixVectorMulPKfS0_Pfi_param_1,
	.param .u64 .ptr .align 1 _Z15matrixVectorMulPKfS0_Pfi_param_2,
	.param .u32 _Z15matrixVectorMulPKfS0_Pfi_param_3
)
{
	.reg .pred 	%p<11>;
	.reg .b32 	%r<37>;
	.reg .b32 	%f<112>;
	.reg .b64 	%rd<31>;

	ld.param.u64 	%rd11, [_Z15matrixVectorMulPKfS0_Pfi_param_0];
	ld.param.u64 	%rd12, [_Z15matrixVectorMulPKfS0_Pfi_param_1];
	ld.param.u64 	%rd10, [_Z15matrixVectorMulPKfS0_Pfi_param_2];
	ld.param.u32 	%r23, [_Z15matrixVectorMulPKfS0_Pfi_param_3];
	cvta.to.global.u64 	%rd1, %rd12;
	cvta.to.global.u64 	%rd2, %rd11;
	mov.u32 	%r24, %ctaid.x;
	mov.u32 	%r25, %ntid.x;
	mov.u32 	%r26, %tid.x;
	mad.lo.s32 	%r1, %r24, %r25, %r26;
	setp.ge.s32 	%p1, %r1, %r23;
	@%p1 bra 	$L__BB0_15;
	setp.lt.s32 	%p2, %r23, 1;
	mov.f32 	%f111, 0f00000000;
	@%p2 bra 	$L__BB0_14;
	mul.lo.s32 	%r2, %r23, %r1;
	and.b32  	%r3, %r23, 15;
	setp.lt.u32 	%p3, %r23, 16;
	mov.f32 	%f111, 0f00000000;
	mov.b32 	%r33, 0;
	@%p3 bra 	$L__BB0_5;
	and.b32  	%r33, %r23, 2147483632;
	neg.s32 	%r31, %r33;
	add.s64 	%rd3, %rd2, 32;
	add.s64 	%rd29, %rd1, 32;
	mov.f32 	%f111, 0f00000000;
	mov.u32 	%r30, %r2;
$L__BB0_4:
	.pragma "nounroll";
	mul.wide.s32 	%rd13, %r30, 4;
	add.s64 	%rd14, %rd3, %rd13;
	ld.global.f32 	%f18, [%rd14+-32];
	ld.global.f32 	%f19, [%rd29+-32];
	fma.rn.f32 	%f20, %f18, %f19, %f111;
	ld.global.f32 	%f21, [%rd14+-28];
	ld.global.f32 	%f22, [%rd29+-28];
	fma.rn.f32 	%f23, %f21, %f22, %f20;
	ld.global.f32 	%f24, [%rd14+-24];
	ld.global.f32 	%f25, [%rd29+-24];
	fma.rn.f32 	%f26, %f24, %f25, %f23;
	ld.global.f32 	%f27, [%rd14+-20];
	ld.global.f32 	%f28, [%rd29+-20];
	fma.rn.f32 	%f29, %f27, %f28, %f26;
	ld.global.f32 	%f30, [%rd14+-16];
	ld.global.f32 	%f31, [%rd29+-16];
	fma.rn.f32 	%f32, %f30, %f31, %f29;
	ld.global.f32 	%f33, [%rd14+-12];
	ld.global.f32 	%f34, [%rd29+-12];
	fma.rn.f32 	%f35, %f33, %f34, %f32;
	ld.global.f32 	%f36, [%rd14+-8];
	ld.global.f32 	%f37, [%rd29+-8];
	fma.rn.f32 	%f38, %f36, %f37, %f35;
	ld.global.f32 	%f39, [%rd14+-4];
	ld.global.f32 	%f40, [%rd29+-4];
	fma.rn.f32 	%f41, %f39, %f40, %f38;
	ld.global.f32 	%f42, [%rd14];
	ld.global.f32 	%f43, [%rd29];
	fma.rn.f32 	%f44, %f42, %f43, %f41;
	ld.global.f32 	%f45, [%rd14+4];
	ld.global.f32 	%f46, [%rd29+4];
	fma.rn.f32 	%f47, %f45, %f46, %f44;
	ld.global.f32 	%f48, [%rd14+8];
	ld.global.f32 	%f49, [%rd29+8];
	fma.rn.f32 	%f50, %f48, %f49, %f47;
	ld.global.f32 	%f51, [%rd14+12];
	ld.global.f32 	%f52, [%rd29+12];
	fma.rn.f32 	%f53, %f51, %f52, %f50;
	ld.global.f32 	%f54, [%rd14+16];
	ld.global.f32 	%f55, [%rd29+16];
	fma.rn.f32 	%f56, %f54, %f55, %f53;
	ld.global.f32 	%f57, [%rd14+20];
	ld.global.f32 	%f58, [%rd29+20];
	fma.rn.f32 	%f59, %f57, %f58, %f56;
	ld.global.f32 	%f60, [%rd14+24];
	ld.global.f32 	%f61, [%rd29+24];
	fma.rn.f32 	%f62, %f60, %f61, %f59;
	ld.global.f32 	%f63, [%rd14+28];
	ld.global.f32 	%f64, [%rd29+28];
	fma.rn.f32 	%f111, %f63, %f64, %f62;
	add.s32 	%r31, %r31, 16;
	add.s32 	%r30, %r30, 16;
	add.s64 	%rd29, %rd29, 64;
	setp.ne.s32 	%p4, %r31, 0;
	@%p4 bra 	$L__BB0_4;
$L__BB0_5:
	setp.eq.s32 	%p5, %r3, 0;
	@%p5 bra 	$L__BB0_14;
	and.b32  	%r11, %r23, 7;
	setp.lt.u32 	%p6, %r3, 8;
	@%p6 bra 	$L__BB0_8;
	add.s32 	%r28, %r33, %r2;
	mul.wide.s32 	%rd15, %r28, 4;
	add.s64 	%rd16, %rd2, %rd15;
	ld.global.f32 	%f66, [%rd16];
	mul.wide.u32 	%rd17, %r33, 4;
	add.s64 	%rd18, %rd1, %rd17;
	ld.global.f32 	%f67, [%rd18];
	fma.rn.f32 	%f68, %f66, %f67, %f111;
	ld.global.f32 	%f69, [%rd16+4];
	ld.global.f32 	%f70, [%rd18+4];
	fma.rn.f32 	%f71, %f69, %f70, %f68;
	ld.global.f32 	%f72, [%rd16+8];
	ld.global.f32 	%f73, [%rd18+8];
	fma.rn.f32 	%f74, %f72, %f73, %f71;
	ld.global.f32 	%f75, [%rd16+12];
	ld.global.f32 	%f76, [%rd18+12];
	fma.rn.f32 	%f77, %f75, %f76, %f74;
	ld.global.f32 	%f78, [%rd16+16];
	ld.global.f32 	%f79, [%rd18+16];
	fma.rn.f32 	%f80, %f78, %f79, %f77;
	ld.global.f32 	%f81, [%rd16+20];
	ld.global.f32 	%f82, [%rd18+20];
	fma.rn.f32 	%f83, %f81, %f82, %f80;
	ld.global.f32 	%f84, [%rd16+24];
	ld.global.f32 	%f85, [%rd18+24];
	fma.rn.f32 	%f86, %f84, %f85, %f83;
	ld.global.f32 	%f87, [%rd16+28];
	ld.global.f32 	%f88, [%rd18+28];
	fma.rn.f32 	%f111, %f87, %f88, %f86;
	add.s32 	%r33, %r33, 8;
$L__BB0_8:
	setp.eq.s32 	%p7, %r11, 0;
	@%p7 bra 	$L__BB0_14;
	and.b32  	%r14, %r23, 3;
	setp.lt.u32 	%p8, %r11, 4;
	@%p8 bra 	$L__BB0_11;
	add.s32 	%r29, %r33, %r2;
	mul.wide.s32 	%rd19, %r29, 4;
	add.s64 	%rd20, %rd2, %rd19;
	ld.global.f32 	%f90, [%rd20];
	mul.wide.u32 	%rd21, %r33, 4;
	add.s64 	%rd22, %rd1, %rd21;
	ld.global.f32 	%f91, [%rd22];
	fma.rn.f32 	%f92, %f90, %f91, %f111;
	ld.global.f32 	%f93, [%rd20+4];
	ld.global.f32 	%f94, [%rd22+4];
	fma.rn.f32 	%f95, %f93, %f94, %f92;
	ld.global.f32 	%f96, [%rd20+8];
	ld.global.f32 	%f97, [%rd22+8];
	fma.rn.f32 	%f98, %f96, %f97, %f95;
	ld.global.f32 	%f99, [%rd20+12];
	ld.global.f32 	%f100, [%rd22+12];
	fma.rn.f32 	%f111, %f99, %f100, %f98;
	add.s32 	%r33, %r33, 4;
$L__BB0_11:
	setp.eq.s32 	%p9, %r14, 0;
	@%p9 bra 	$L__BB0_14;
	mul.wide.u32 	%rd23, %r33, 4;
	add.s64 	%rd30, %rd1, %rd23;
	add.s32 	%r36, %r33, %r2;
	neg.s32 	%r35, %r14;
$L__BB0_13:
	.pragma "nounroll";
	mul.wide.s32 	%rd24, %r36, 4;
	add.s64 	%rd25, %rd2, %rd24;
	ld.global.f32 	%f101, [%rd25];
	ld.global.f32 	%f102, [%rd30];
	fma.rn.f32 	%f111, %f101, %f102, %f111;
	add.s64 	%rd30, %rd30, 4;
	add.s32 	%r36, %r36, 1;
	add.s32 	%r35, %r35, 1;
	setp.ne.s32 	%p10, %r35, 0;
	@%p10 bra 	$L__BB0_13;
$L__BB0_14:
	cvta.to.global.u64 	%rd26, %rd10;
	mul.wide.s32 	%rd27, %r1, 4;
	add.s64 	%rd28, %rd26, %rd27;
	st.global.f32 	[%rd28], %f111;
$L__BB0_15:
	ret;

}


// ===== COMPILED SASS (sm_100) =====

	.target	sm_100

	.elftype	@"ET_EXEC"


//--------------------- .note.nv.tkinfo           --------------------------
	.section	.note.nv.tkinfo,"",@"SHT_NOTE"
	.sectionflags	@"SHF_NOTE_NV_TKINFO"
	.tkinfo
        /*0018*/ 	.word	0x00000002
        /*0030*/ 	.string	""
        /*0030*/ 	.string	"ptxas"
        /*0030*/ 	.string	"Cuda compilation tools, release 13.0, V13.0.88"
        /*0030*/ 	.string	"Build cuda_13.0.r13.0/compiler.36424714_0"
        /*0030*/ 	.string	"-arch sm_100 -m 64 "



//--------------------- .note.nv.cuinfo           --------------------------
	.section	.note.nv.cuinfo,"",@"SHT_NOTE"
	.sectionflags	@"SHF_NOTE_NV_CUINFO"
        /*0018*/ 	.short	0x0002
        /*001a*/ 	.short	0x0064
        /*001c*/ 	.short	0x0082
	.zero		2


//--------------------- .nv.info                  --------------------------
	.section	.nv.info,"",@"SHT_CUDA_INFO"
	.align	4


	//----- nvinfo : EIATTR_REGCOUNT
	.align		4
        /*0000*/ 	.byte	0x04, 0x2f
        /*0002*/ 	.short	(.L_1 - .L_0)
	.align		4
.L_0:
        /*0004*/ 	.word	index@(_Z15matrixVectorMulPKfS0_Pfi)
        /*0008*/ 	.word	0x0000001e


	//----- nvinfo : EIATTR_FRAME_SIZE
	.align		4
.L_1:
        /*000c*/ 	.byte	0x04, 0x11
        /*000e*/ 	.short	(.L_3 - .L_2)
	.align		4
.L_2:
        /*0010*/ 	.word	index@(_Z15matrixVectorMulPKfS0_Pfi)
        /*0014*/ 	.word	0x00000000


	//----- nvinfo : EIATTR_MIN_STACK_SIZE
	.align		4
.L_3:
        /*0018*/ 	.byte	0x04, 0x12
        /*001a*/ 	.short	(.L_5 - .L_4)
	.align		4
.L_4:
        /*001c*/ 	.word	index@(_Z15matrixVectorMulPKfS0_Pfi)
        /*0020*/ 	.word	0x00000000
.L_5:


//--------------------- .nv.compat                --------------------------
	.section	.nv.compat,"",@"SHT_CUDA_COMPAT_INFO"
	.align	4
        /*0000*/ 	.byte	0x02, 0x09, 0x00, 0x00, 0x02, 0x02, 0x01, 0x00, 0x02, 0x05, 0x05, 0x00, 0x03, 0x07, 0x01, 0x01
        /*0010*/ 	.byte	0x02, 0x03, 0x00, 0x00, 0x02, 0x06, 0x01, 0x00, 0x04, 0x0b, 0x08, 0x00, 0x09, 0x00, 0x00, 0x00
        /*0020*/ 	.byte	0x00, 0x00, 0x00, 0x00


//--------------------- .nv.info._Z15matrixVectorMulPKfS0_Pfi --------------------------
	.section	.nv.info._Z15matrixVectorMulPKfS0_Pfi,"",@"SHT_CUDA_INFO"
	.sectionflags	@""
	.align	4


	//----- nvinfo : EIATTR_CUDA_API_VERSION
	.align		4
        /*0000*/ 	.byte	0x04, 0x37
        /*0002*/ 	.short	(.L_7 - .L_6)
.L_6:
        /*0004*/ 	.word	0x00000082


	//----- nvinfo : EIATTR_KPARAM_INFO
	.align		4
.L_7:
        /*0008*/ 	.byte	0x04, 0x17
        /*000a*/ 	.short	(.L_9 - .L_8)
.L_8:
        /*000c*/ 	.word	0x00000000
        /*0010*/ 	.short	0x0003
        /*0012*/ 	.short	0x0018
        /*0014*/ 	.byte	0x00, 0xf0, 0x11, 0x00


	//----- nvinfo : EIATTR_KPARAM_INFO
	.align		4
.L_9:
        /*0018*/ 	.byte	0x04, 0x17
        /*001a*/ 	.short	(.L_11 - .L_10)
.L_10:
        /*001c*/ 	.word	0x00000000
        /*0020*/ 	.short	0x0002
        /*0022*/ 	.short	0x0010
        /*0024*/ 	.byte	0x00, 0xf5, 0x21, 0x00


	//----- nvinfo : EIATTR_KPARAM_INFO
	.align		4
.L_11:
        /*0028*/ 	.byte	0x04, 0x17
        /*002a*/ 	.short	(.L_13 - .L_12)
.L_12:
        /*002c*/ 	.word	0x00000000
        /*0030*/ 	.short	0x0001
        /*0032*/ 	.short	0x0008
        /*0034*/ 	.byte	0x00, 0xf5, 0x21, 0x00


	//----- nvinfo : EIATTR_KPARAM_INFO
	.align		4
.L_13:
        /*0038*/ 	.byte	0x04, 0x17
        /*003a*/ 	.short	(.L_15 - .L_14)
.L_14:
        /*003c*/ 	.word	0x00000000
        /*0040*/ 	.short	0x0000
        /*0042*/ 	.short	0x0000
        /*0044*/ 	.byte	0x00, 0xf5, 0x21, 0x00


	//----- nvinfo : EIATTR_SPARSE_MMA_MASK
	.align		4
.L_15:
        /*0048*/ 	.byte	0x03, 0x50
        /*004a*/ 	.short	0x0000


	//----- nvinfo : EIATTR_MAXREG_COUNT
	.align		4
        /*004c*/ 	.byte	0x03, 0x1b
        /*004e*/ 	.short	0x00ff


	//----- nvinfo : EIATTR_MERCURY_ISA_VERSION
	.align		4
        /*0050*/ 	.byte	0x03, 0x5f
        /*0052*/ 	.short	0x0101


	//----- nvinfo : EIATTR_VRC_CTA_INIT_COUNT
	.align		4
        /*0054*/ 	.byte	0x02, 0x4a
	.zero		1
	.zero		1


	//----- nvinfo : EIATTR_EXIT_INSTR_OFFSETS
	.align		4
        /*0058*/ 	.byte	0x04, 0x1c
        /*005a*/ 	.short	(.L_17 - .L_16)


	//   ....[0]....
.L_16:
        /*005c*/ 	.word	0x00000070


	//   ....[1]....
        /*0060*/ 	.word	0x00000a80


	//----- nvinfo : EIATTR_CBANK_PARAM_SIZE
	.align		4
.L_17:
        /*0064*/ 	.byte	0x03, 0x19
        /*0066*/ 	.short	0x001c


	//----- nvinfo : EIATTR_PARAM_CBANK
	.align		4
        /*0068*/ 	.byte	0x04, 0x0a
        /*006a*/ 	.short	(.L_19 - .L_18)
	.align		4
.L_18:
        /*006c*/ 	.word	index@(.nv.constant0._Z15matrixVectorMulPKfS0_Pfi)
        /*0070*/ 	.short	0x0380
        /*0072*/ 	.short	0x001c


	//----- nvinfo : EIATTR_SW_WAR
	.align		4
.L_19:
        /*0074*/ 	.byte	0x04, 0x36
        /*0076*/ 	.short	(.L_21 - .L_20)
.L_20:
        /*0078*/ 	.word	0x00000008
.L_21:


//--------------------- .nv.callgraph             --------------------------
	.section	.nv.callgraph,"",@"SHT_CUDA_CALLGRAPH"
	.align	4
	.sectionentsize	8
	.align		4
        /*0000*/ 	.word	0x00000000
	.align		4
        /*0004*/ 	.word	0xffffffff
	.align		4
        /*0008*/ 	.word	0x00000000
	.align		4
        /*000c*/ 	.word	0xfffffffe
	.align		4
        /*0010*/ 	.word	0x00000000
	.align		4
        /*0014*/ 	.word	0xfffffffd
	.align		4
        /*0018*/ 	.word	0x00000000
	.align		4
        /*001c*/ 	.word	0xfffffffc


//--------------------- .text._Z15matrixVectorMulPKfS0_Pfi --------------------------
	.section	.text._Z15matrixVectorMulPKfS0_Pfi,"ax",@progbits
	.align	128
        .global         _Z15matrixVectorMulPKfS0_Pfi
        .type           _Z15matrixVectorMulPKfS0_Pfi,@function
        .size           _Z15matrixVectorMulPKfS0_Pfi,(.L_x_7 - _Z15matrixVectorMulPKfS0_Pfi)
        .other          _Z15matrixVectorMulPKfS0_Pfi,@"STO_CUDA_ENTRY STV_DEFAULT"
_Z15matrixVectorMulPKfS0_Pfi:
.text._Z15matrixVectorMulPKfS0_Pfi:
[----:B------:R-:W-:Y:S01]  /*0000*/  LDC R1, c[0x0][0x37c] ;  /* 0x0000df00ff017b82 */ /* 0x000fe20000000800 */
[----:B------:R-:W0:Y:S07]  /*0010*/  S2R R3, SR_TID.X ;  /* 0x0000000000037919 */ /* 0x000e2e0000002100 */
[----:B------:R-:W0:Y:S01]  /*0020*/  S2UR UR4, SR_CTAID.X ;  /* 0x00000000000479c3 */ /* 0x000e220000002500 */
[----:B------:R-:W1:Y:S07]  /*0030*/  LDCU UR16, c[0x0][0x398] ;  /* 0x00007300ff1077ac */ /* 0x000e6e0008000800 */
[----:B------:R-:W0:Y:S02]  /*0040*/  LDC R0, c[0x0][0x360] ;  /* 0x0000d800ff007b82 */ /* 0x000e240000000800 */
[----:B0-----:R-:W-:-:S05]  /*0050*/  IMAD R0, R0, UR4, R3 ;  /* 0x0000000400007c24 */ /* 0x001fca000f8e0203 */
[----:B-1----:R-:W-:-:S13]  /*0060*/  ISETP.GE.AND P0, PT, R0, UR16, PT ;  /* 0x0000001000007c0c */ /* 0x002fda000bf06270 */
[----:B------:R-:W-:Y:S05]  /*0070*/  @P0 EXIT ;  /* 0x000000000000094d */ /* 0x000fea0003800000 */
[----:B------:R-:W-:Y:S01]  /*0080*/  UISETP.GE.AND UP0, UPT, UR16, 0x1, UPT ;  /* 0x000000011000788c */ /* 0x000fe2000bf06270 */
[----:B------:R-:W-:Y:S01]  /*0090*/  HFMA2 R15, -RZ, RZ, 0, 0 ;  /* 0x00000000ff0f7431 */ /* 0x000fe200000001ff */
[----:B------:R-:W0:Y:S07]  /*00a0*/  LDCU.64 UR14, c[0x0][0x358] ;  /* 0x00006b00ff0e77ac */ /* 0x000e2e0008000a00 */
[----:B------:R-:W-:Y:S05]  /*00b0*/  BRA.U !UP0, `(.L_x_0) ;  /* 0x0000000908647547 */ /* 0x000fea000b800000 */
[----:B------:R-:W-:Y:S02]  /*00c0*/  UISETP.GE.U32.AND UP1, UPT, UR16, 0x10, UPT ;  /* 0x000000101000788c */ /* 0x000fe4000bf26070 */
[----:B------:R-:W-:Y:S01]  /*00d0*/  IMAD R7, R0, UR16, RZ ;  /* 0x0000001000077c24 */ /* 0x000fe2000f8e02ff */
[----:B------:R-:W-:Y:S01]  /*00e0*/  ULOP3.LUT UR12, UR16, 0xf, URZ, 0xc0, !UPT ;  /* 0x0000000f100c7892 */ /* 0x000fe2000f8ec0ff */
[----:B------:R-:W-:Y:S02]  /*00f0*/  MOV R15, RZ ;  /* 0x000000ff000f7202 */ /* 0x000fe40000000f00 */
[----:B------:R-:W-:Y:S01]  /*0100*/  MOV R8, RZ ;  /* 0x000000ff00087202 */ /* 0x000fe20000000f00 */
[----:B------:R-:W-:Y:S02]  /*0110*/  UISETP.NE.AND UP0, UPT, UR12, URZ, UPT ;  /* 0x000000ff0c00728c */ /* 0x000fe4000bf05270 */
[----:B------:R-:W-:Y:S09]  /*0120*/  BRA.U !UP1, `(.L_x_1) ;  /* 0x0000000509147547 */ /* 0x000ff2000b800000 */
[----:B------:R-:W1:Y:S01]  /*0130*/  LDCU.128 UR8, c[0x0][0x380] ;  /* 0x00007000ff0877ac */ /* 0x000e620008000c00 */
[----:B------:R-:W-:Y:S02]  /*0140*/  MOV R15, RZ ;  /* 0x000000ff000f7202 */ /* 0x000fe40000000f00 */
[----:B------:R-:W-:Y:S01]  /*0150*/  MOV R6, R7 ;  /* 0x0000000700067202 */ /* 0x000fe20000000f00 */
[----:B------:R-:W-:-:S06]  /*0160*/  ULOP3.LUT UR13, UR16, 0x7ffffff0, URZ, 0xc0, !UPT ;  /* 0x7ffffff0100d7892 */ /* 0x000fcc000f8ec0ff */
[----:B------:R-:W-:Y:S01]  /*0170*/  MOV R8, UR13 ;  /* 0x0000000d00087c02 */ /* 0x000fe20008000f00 */
[----:B-1----:R-:W-:Y:S02]  /*0180*/  UIADD3 UR4, UP2, UPT, UR10, 0x20, URZ ;  /* 0x000000200a047890 */ /* 0x002fe4000ff5e0ff */
[----:B------:R-:W-:Y:S02]  /*0190*/  UIADD3 UR6, UP1, UPT, UR8, 0x20, URZ ;  /* 0x0000002008067890 */ /* 0x000fe4000ff3e0ff */
[----:B------:R-:W-:Y:S02]  /*01a0*/  UIADD3.X UR5, UPT, UPT, URZ, UR11, URZ, UP2, !UPT ;  /* 0x0000000bff057290 */ /* 0x000fe400097fe4ff */
[----:B------:R-:W-:Y:S01]  /*01b0*/  MOV R2, UR4 ;  /* 0x0000000400027c02 */ /* 0x000fe20008000f00 */
[----:B------:R-:W-:Y:S02]  /*01c0*/  UIADD3 UR8, UPT, UPT, -UR13, URZ, URZ ;  /* 0x000000ff0d087290 */ /* 0x000fe4000fffe1ff */
[----:B------:R-:W-:Y:S01]  /*01d0*/  UIADD3.X UR7, UPT, UPT, URZ, UR9, URZ, UP1, !UPT ;  /* 0x00000009ff077290 */ /* 0x000fe20008ffe4ff */
[----:B------:R-:W-:-:S11]  /*01e0*/  MOV R3, UR5 ;  /* 0x0000000500037c02 */ /* 0x000fd60008000f00 */
.L_x_2:
[----:B------:R-:W-:Y:S01]  /*01f0*/  MOV R4, UR6 ;  /* 0x0000000600047c02 */ /* 0x000fe20008000f00 */
[----:B0-----:R-:W2:Y:S01]  /*0200*/  LDG.E R17, desc[UR14][R2.64+-0x20] ;  /* 0xffffe00e02117981 */ /* 0x001ea2000c1e1900 */
[----:B------:R-:W-:-:S03]  /*0210*/  MOV R5, UR7 ;  /* 0x0000000700057c02 */ /* 0x000fc60008000f00 */
[----:B------:R-:W3:Y:S01]  /*0220*/  LDG.E R25, desc[UR14][R2.64+-0x1c] ;  /* 0xffffe40e02197981 */ /* 0x000ee2000c1e1900 */
[----:B------:R-:W-:-:S03]  /*0230*/  IMAD.WIDE R4, R6, 0x4, R4 ;  /* 0x0000000406047825 */ /* 0x000fc600078e0204 */
[----:B------:R-:W4:Y:S04]  /*0240*/  LDG.E R19, desc[UR14][R2.64+-0x18] ;  /* 0xffffe80e02137981 */ /* 0x000f28000c1e1900 */
[----:B------:R-:W2:Y:S04]  /*0250*/  LDG.E R16, desc[UR14][R4.64+-0x20] ;  /* 0xffffe00e04107981 */ /* 0x000ea8000c1e1900 */
[----:B------:R-:W3:Y:S04]  /*0260*/  LDG.E R18, desc[UR14][R4.64+-0x1c] ;  /* 0xffffe40e04127981 */ /* 0x000ee8000c1e1900 */
[----:B------:R-:W4:Y:S04]  /*0270*/  LDG.E R20, desc[UR14][R4.64+-0x18] ;  /* 0xffffe80e04147981 */ /* 0x000f28000c1e1900 */
[----:B------:R-:W5:Y:S04]  /*0280*/  LDG.E R22, desc[UR14][R2.64+-0x14] ;  /* 0xffffec0e02167981 */ /* 0x000f68000c1e1900 */
        /* <DEDUP_REMOVED lines=8> */
[----:B------:R-:W5:Y:S01]  /*0310*/  LDG.E R14, desc[UR14][R4.64+-0x4] ;  /* 0xfffffc0e040e7981 */ /* 0x000f62000c1e1900 */
[----:B--2---:R-:W-:-:S03]  /*0320*/  FFMA R17, R16, R17, R15 ;  /* 0x0000001110117223 */ /* 0x004fc6000000000f */
[----:B------:R-:W2:Y:S04]  /*0330*/  LDG.E R15, desc[UR14][R2.64] ;  /* 0x0000000e020f7981 */ /* 0x000ea8000c1e1900 */
[----:B------:R-:W2:Y:S01]  /*0340*/  LDG.E R16, desc[UR14][R4.64] ;  /* 0x0000000e04107981 */ /* 0x000ea2000c1e1900 */
[----:B---3--:R-:W-:-:S03]  /*0350*/  FFMA R25, R18, R25, R17 ;  /* 0x0000001912197223 */ /* 0x008fc60000000011 */
[----:B------:R-:W3:Y:S01]  /*0360*/  LDG.E R17, desc[UR14][R2.64+0x4] ;  /* 0x0000040e02117981 */ /* 0x000ee2000c1e1900 */
[----:B----4-:R-:W-:-:S03]  /*0370*/  FFMA R26, R20, R19, R25 ;  /* 0x00000013141a7223 */ /* 0x010fc60000000019 */
[----:B------:R-:W3:Y:S04]  /*0380*/  LDG.E R18, desc[UR14][R4.64+0x4] ;  /* 0x0000040e04127981 */ /* 0x000ee8000c1e1900 */
[----:B------:R-:W4:Y:S01]  /*0390*/  LDG.E R20, desc[UR14][R2.64+0x8] ;  /* 0x0000080e02147981 */ /* 0x000f22000c1e1900 */
[----:B-----5:R-:W-:-:S03]  /*03a0*/  FFMA R25, R21, R22, R26 ;  /* 0x0000001615197223 */ /* 0x020fc6000000001a */
[----:B------:R-:W4:Y:S04]  /*03b0*/  LDG.E R19, desc[UR14][R4.64+0x8] ;  /* 0x0000080e04137981 */ /* 0x000f28000c1e1900 */
[----:B------:R-:W5:Y:S01]  /*03c0*/  LDG.E R22, desc[UR14][R2.64+0xc] ;  /* 0x00000c0e02167981 */ /* 0x000f62000c1e1900 */
[----:B------:R-:W-:-:S03]  /*03d0*/  FFMA R25, R24, R23, R25 ;  /* 0x0000001718197223 */ /* 0x000fc60000000019 */
[----:B------:R-:W5:Y:S04]  /*03e0*/  LDG.E R21, desc[UR14][R4.64+0xc] ;  /* 0x00000c0e04157981 */ /* 0x000f68000c1e1900 */
[----:B------:R-:W5:Y:S01]  /*03f0*/  LDG.E R24, desc[UR14][R2.64+0x10] ;  /* 0x0000100e02187981 */ /* 0x000f62000c1e1900 */
[----:B------:R-:W-:-:S03]  /*0400*/  FFMA R25, R10, R9, R25 ;  /* 0x000000090a197223 */ /* 0x000fc60000000019 */
[----:B------:R-:W5:Y:S04]  /*0410*/  LDG.E R23, desc[UR14][R4.64+0x10] ;  /* 0x0000100e04177981 */ /* 0x000f68000c1e1900 */
[----:B------:R-:W5:Y:S01]  /*0420*/  LDG.E R10, desc[UR14][R2.64+0x14] ;  /* 0x0000140e020a7981 */ /* 0x000f62000c1e1900 */
[----:B------:R-:W-:-:S03]  /*0430*/  FFMA R27, R12, R11, R25 ;  /* 0x0000000b0c1b7223 */ /* 0x000fc60000000019 */
[----:B------:R-:W5:Y:S04]  /*0440*/  LDG.E R9, desc[UR14][R4.64+0x14] ;  /* 0x0000140e04097981 */ /* 0x000f68000c1e1900 */
[----:B------:R-:W5:Y:S04]  /*0450*/  LDG.E R11, desc[UR14][R2.64+0x18] ;  /* 0x0000180e020b7981 */ /* 0x000f68000c1e1900 */
[----:B------:R-:W5:Y:S04]  /*0460*/  LDG.E R12, desc[UR14][R4.64+0x18] ;  /* 0x0000180e040c7981 */ /* 0x000f68000c1e1900 */
[----:B------:R-:W5:Y:S04]  /*0470*/  LDG.E R25, desc[UR14][R4.64+0x1c] ;  /* 0x00001c0e04197981 */ /* 0x000f68000c1e1900 */
[----:B------:R0:W5:Y:S01]  /*0480*/  LDG.E R26, desc[UR14][R2.64+0x1c] ;  /* 0x00001c0e021a7981 */ /* 0x000162000c1e1900 */
[----:B------:R-:W-:Y:S01]  /*0490*/  FFMA R13, R14, R13, R27 ;  /* 0x0000000d0e0d7223 */ /* 0x000fe2000000001b */
[----:B------:R-:W-:-:S04]  /*04a0*/  UIADD3 UR8, UPT, UPT, UR8, 0x10, URZ ;  /* 0x0000001008087890 */ /* 0x000fc8000fffe0ff */
[----:B------:R-:W-:Y:S01]  /*04b0*/  UISETP.NE.AND UP1, UPT, UR8, URZ, UPT ;  /* 0x000000ff0800728c */ /* 0x000fe2000bf25270 */
[----:B0-----:R-:W-:Y:S02]  /*04c0*/  IADD3 R2, P0, PT, R2, 0x40, RZ ;  /* 0x0000004002027810 */ /* 0x001fe40007f1e0ff */
[----:B------:R-:W-:Y:S02]  /*04d0*/  IADD3 R6, PT, PT, R6, 0x10, RZ ;  /* 0x0000001006067810 */ /* 0x000fe40007ffe0ff */
[----:B------:R-:W-:Y:S01]  /*04e0*/  IADD3.X R3, PT, PT, RZ, R3, RZ, P0, !PT ;  /* 0x00000003ff037210 */ /* 0x000fe200007fe4ff */
[----:B--2---:R-:W-:-:S04]  /*04f0*/  FFMA R13, R16, R15, R13 ;  /* 0x0000000f100d7223 */ /* 0x004fc8000000000d */
[----:B---3--:R-:W-:-:S04]  /*0500*/  FFMA R18, R18, R17, R13 ;  /* 0x0000001112127223 */ /* 0x008fc8000000000d */
[----:B----4-:R-:W-:-:S04]  /*0510*/  FFMA R18, R19, R20, R18 ;  /* 0x0000001413127223 */ /* 0x010fc80000000012 */
[----:B-----5:R-:W-:-:S04]  /*0520*/  FFMA R18, R21, R22, R18 ;  /* 0x0000001615127223 */ /* 0x020fc80000000012 */
[----:B------:R-:W-:-:S04]  /*0530*/  FFMA R18, R23, R24, R18 ;  /* 0x0000001817127223 */ /* 0x000fc80000000012 */
[----:B------:R-:W-:-:S04]  /*0540*/  FFMA R9, R9, R10, R18 ;  /* 0x0000000a09097223 */ /* 0x000fc80000000012 */
[----:B------:R-:W-:-:S04]  /*0550*/  FFMA R12, R12, R11, R9 ;  /* 0x0000000b0c0c7223 */ /* 0x000fc80000000009 */
[----:B------:R-:W-:Y:S01]  /*0560*/  FFMA R15, R25, R26, R12 ;  /* 0x0000001a190f7223 */ /* 0x000fe2000000000c */
[----:B------:R-:W-:Y:S06]  /*0570*/  BRA.U UP1, `(.L_x_2) ;  /* 0xfffffffd011c7547 */ /* 0x000fec000b83ffff */
.L_x_1:
[----:B------:R-:W-:Y:S05]  /*0580*/  BRA.U !UP0, `(.L_x_0) ;  /* 0x0000000508307547 */ /* 0x000fea000b800000 */
[----:B------:R-:W-:Y:S02]  /*0590*/  UISETP.GE.U32.AND UP0, UPT, UR12, 0x8, UPT ;  /* 0x000000080c00788c */ /* 0x000fe4000bf06070 */
[----:B------:R-:W-:-:S04]  /*05a0*/  ULOP3.LUT UR5, UR16, 0x7, URZ, 0xc0, !UPT ;  /* 0x0000000710057892 */ /* 0x000fc8000f8ec0ff */
[----:B------:R-:W-:-:S03]  /*05b0*/  UISETP.NE.AND UP1, UPT, UR5, URZ, UPT ;  /* 0x000000ff0500728c */ /* 0x000fc6000bf25270 */
[----:B------:R-:W-:Y:S08]  /*05c0*/  BRA.U !UP0, `(.L_x_3) ;  /* 0x0000000108787547 */ /* 0x000ff0000b800000 */
[----:B------:R-:W1:Y:S01]  /*05d0*/  LDC.64 R2, c[0x0][0x380] ;  /* 0x0000e000ff027b82 */ /* 0x000e620000000a00 */
[----:B------:R-:W-:-:S07]  /*05e0*/  IADD3 R9, PT, PT, R7, R8, RZ ;  /* 0x0000000807097210 */ /* 0x000fce0007ffe0ff */
[----:B------:R-:W2:Y:S01]  /*05f0*/  LDC.64 R4, c[0x0][0x388] ;  /* 0x0000e200ff047b82 */ /* 0x000ea20000000a00 */
[----:B-1----:R-:W-:-:S05]  /*0600*/  IMAD.WIDE R2, R9, 0x4, R2 ;  /* 0x0000000409027825 */ /* 0x002fca00078e0202 */
[----:B0-----:R-:W3:Y:S01]  /*0610*/  LDG.E R10, desc[UR14][R2.64] ;  /* 0x0000000e020a7981 */ /* 0x001ee2000c1e1900 */
[----:B--2---:R-:W-:-:S03]  /*0620*/  IMAD.WIDE.U32 R4, R8, 0x4, R4 ;  /* 0x0000000408047825 */ /* 0x004fc600078e0004 */
[----:B------:R-:W2:Y:S04]  /*0630*/  LDG.E R13, desc[UR14][R2.64+0x4] ;  /* 0x0000040e020d7981 */ /* 0x000ea8000c1e1900 */
[----:B------:R-:W3:Y:S04]  /*0640*/  LDG.E R11, desc[UR14][R4.64] ;  /* 0x0000000e040b7981 */ /* 0x000ee8000c1e1900 */
[----:B------:R-:W2:Y:S04]  /*0650*/  LDG.E R12, desc[UR14][R4.64+0x4] ;  /* 0x0000040e040c7981 */ /* 0x000ea8000c1e1900 */
[----:B------:R-:W4:Y:S04]  /*0660*/  LDG.E R17, desc[UR14][R2.64+0x8] ;  /* 0x0000080e02117981 */ /* 0x000f28000c1e1900 */
        /* <DEDUP_REMOVED lines=11> */
[----:B------:R-:W-:Y:S01]  /*0720*/  IADD3 R8, PT, PT, R8, 0x8, RZ ;  /* 0x0000000808087810 */ /* 0x000fe20007ffe0ff */
[----:B---3--:R-:W-:-:S04]  /*0730*/  FFMA R10, R10, R11, R15 ;  /* 0x0000000b0a0a7223 */ /* 0x008fc8000000000f */
[----:B--2---:R-:W-:-:S04]  /*0740*/  FFMA R10, R13, R12, R10 ;  /* 0x0000000c0d0a7223 */ /* 0x004fc8000000000a */
[----:B----4-:R-:W-:-:S04]  /*0750*/  FFMA R10, R17, R14, R10 ;  /* 0x0000000e110a7223 */ /* 0x010fc8000000000a */
[----:B-----5:R-:W-:-:S04]  /*0760*/  FFMA R10, R19, R16, R10 ;  /* 0x00000010130a7223 */ /* 0x020fc8000000000a */
[----:B------:R-:W-:-:S04]  /*0770*/  FFMA R10, R21, R18, R10 ;  /* 0x00000012150a7223 */ /* 0x000fc8000000000a */
[----:B------:R-:W-:-:S04]  /*0780*/  FFMA R23, R23, R20, R10 ;  /* 0x0000001417177223 */ /* 0x000fc8000000000a */
[----:B------:R-:W-:-:S04]  /*0790*/  FFMA R6, R6, R9, R23 ;  /* 0x0000000906067223 */ /* 0x000fc80000000017 */
[----:B------:R-:W-:-:S07]  /*07a0*/  FFMA R15, R25, R22, R6 ;  /* 0x00000016190f7223 */ /* 0x000fce0000000006 */
.L_x_3:
        /* <DEDUP_REMOVED lines=17> */
[----:B------:R-:W5:Y:S01]  /*08c0*/  LDG.E R14, desc[UR14][R4.64+0xc] ;  /* 0x00000c0e040e7981 */ /* 0x000f62000c1e1900 */
[----:B------:R-:W-:Y:S01]  /*08d0*/  IADD3 R8, PT, PT, R8, 0x4, RZ ;  /* 0x0000000408087810 */ /* 0x000fe20007ffe0ff */
[----:B---3--:R-:W-:-:S04]  /*08e0*/  FFMA R6, R6, R9, R15 ;  /* 0x0000000906067223 */ /* 0x008fc8000000000f */
[----:B--2---:R-:W-:-:S04]  /*08f0*/  FFMA R6, R11, R10, R6 ;  /* 0x0000000a0b067223 */ /* 0x004fc80000000006 */
[----:B----4-:R-:W-:-:S04]  /*0900*/  FFMA R6, R13, R12, R6 ;  /* 0x0000000c0d067223 */ /* 0x010fc80000000006 */
[----:B-----5:R-:W-:-:S07]  /*0910*/  FFMA R15, R17, R14, R6 ;  /* 0x0000000e110f7223 */ /* 0x020fce0000000006 */
.L_x_4:
[----:B------:R-:W-:Y:S05]  /*0920*/  BRA.U !UP1, `(.L_x_0) ;  /* 0x0000000109487547 */ /* 0x000fea000b800000 */
[----:B------:R-:W1:Y:S01]  /*0930*/  LDC.64 R2, c[0x0][0x388] ;  /* 0x0000e200ff027b82 */ /* 0x000e620000000a00 */
[----:B------:R-:W-:Y:S01]  /*0940*/  IADD3 R7, PT, PT, R7, R8, RZ ;  /* 0x0000000807077210 */ /* 0x000fe20007ffe0ff */
[----:B------:R-:W-:-:S06]  /*0950*/  UIADD3 UR4, UPT, UPT, -UR4, URZ, URZ ;  /* 0x000000ff04047290 */ /* 0x000fcc000fffe1ff */
[----:B------:R-:W2:Y:S01]  /*0960*/  LDC.64 R10, c[0x0][0x380] ;  /* 0x0000e000ff0a7b82 */ /* 0x000ea20000000a00 */
[----:B-1----:R-:W-:-:S03]  /*0970*/  IMAD.WIDE.U32 R2, R8, 0x4, R2 ;  /* 0x0000000408027825 */ /* 0x002fc600078e0002 */
[----:B------:R-:W-:Y:S02]  /*0980*/  MOV R6, R2 ;  /* 0x0000000200067202 */ /* 0x000fe40000000f00 */
[----:B------:R-:W-:-:S07]  /*0990*/  MOV R5, R3 ;  /* 0x0000000300057202 */ /* 0x000fce0000000f00 */
.L_x_5:
[----:B--2---:R-:W-:Y:S01]  /*09a0*/  IMAD.WIDE R2, R7, 0x4, R10 ;  /* 0x0000000407027825 */ /* 0x004fe200078e020a */
[----:B------:R-:W-:-:S05]  /*09b0*/  MOV R4, R6 ;  /* 0x0000000600047202 */ /* 0x000fca0000000f00 */
[----:B0-----:R-:W2:Y:S04]  /*09c0*/  LDG.E R2, desc[UR14][R2.64] ;  /* 0x0000000e02027981 */ /* 0x001ea8000c1e1900 */
[----:B------:R0:W2:Y:S01]  /*09d0*/  LDG.E R4, desc[UR14][R4.64] ;  /* 0x0000000e04047981 */ /* 0x0000a2000c1e1900 */
[----:B------:R-:W-:Y:S01]  /*09e0*/  UIADD3 UR4, UPT, UPT, UR4, 0x1, URZ ;  /* 0x0000000104047890 */ /* 0x000fe2000fffe0ff */
[----:B------:R-:W-:Y:S02]  /*09f0*/  IADD3 R6, P0, PT, R6, 0x4, RZ ;  /* 0x0000000406067810 */ /* 0x000fe40007f1e0ff */
[----:B------:R-:W-:Y:S01]  /*0a00*/  IADD3 R7, PT, PT, R7, 0x1, RZ ;  /* 0x0000000107077810 */ /* 0x000fe20007ffe0ff */
[----:B------:R-:W-:Y:S01]  /*0a10*/  UISETP.NE.AND UP0, UPT, UR4, URZ, UPT ;  /* 0x000000ff0400728c */ /* 0x000fe2000bf05270 */
[----:B0-----:R-:W-:Y:S01]  /*0a20*/  IADD3.X R5, PT, PT, RZ, R5, RZ, P0, !PT ;  /* 0x00000005ff057210 */ /* 0x001fe200007fe4ff */
[----:B--2---:R-:W-:-:S07]  /*0a30*/  FFMA R15, R2, R4, R15 ;  /* 0x00000004020f7223 */ /* 0x004fce000000000f */
[----:B------:R-:W-:Y:S05]  /*0a40*/  BRA.U UP0, `(.L_x_5) ;  /* 0xfffffffd00d47547 */ /* 0x000fea000b83ffff */
.L_x_0:
[----:B------:R-:W1:Y:S02]  /*0a50*/  LDC.64 R2, c[0x0][0x390] ;  /* 0x0000e400ff027b82 */ /* 0x000e640000000a00 */
[----:B-1----:R-:W-:-:S05]  /*0a60*/  IMAD.WIDE R2, R0, 0x4, R2 ;  /* 0x0000000400027825 */ /* 0x002fca00078e0202 */
[----:B0-----:R-:W-:Y:S01]  /*0a70*/  STG.E desc[UR14][R2.64], R15 ;  /* 0x0000000f02007986 */ /* 0x001fe2000c10190e */
[----:B------:R-:W-:Y:S05]  /*0a80*/  EXIT ;  /* 0x000000000000794d */ /* 0x000fea0003800000 */
.L_x_6:
[----:B------:R-:W-:-:S00]  /*0a90*/  BRA `(.L_x_6) ;  /* 0xfffffffc00fc7947 */ /* 0x000fc0000383ffff */
[----:B------:R-:W-:-:S00]  /*0aa0*/  NOP ;  /* 0x0000000000007918 */ /* 0x000fc00000000000 */
        /* <DEDUP_REMOVED lines=13> */
.L_x_7:


//--------------------- .nv.shared.reserved.0     --------------------------
	.section	.nv.shared.reserved.0,"aw",@nobits
	.weak		__nv_reservedSMEM_offset_0_alias
	.size		__nv_reservedSMEM_offset_0_alias, 0, 64
	.other		__nv_reservedSMEM_offset_0_alias,@"STO_CUDA_RESERVED_SHARED STV_DEFAULT"
__nv_reservedSMEM_offset_0_alias:
	.zero		0
	.zero		64


//--------------------- .nv.constant0._Z15matrixVectorMulPKfS0_Pfi --------------------------
	.section	.nv.constant0._Z15matrixVectorMulPKfS0_Pfi,"a",@progbits
	.sectionflags	@""
	.align	4
.nv.constant0._Z15matrixVectorMulPKfS0_Pfi:
	.zero		924


//--------------------- SYMBOLS --------------------------

	.type		.nv.reservedSmem.offset0,@object
	.size		.nv.reservedSmem.offset0,0x4
